//
// Generated by NVIDIA NVVM Compiler
//
// Compiler Build ID: CL-36424714
// Cuda compilation tools, release 13.0, V13.0.88
// Based on NVVM 20.0.0
//

.version 9.0
.target sm_100
.address_size 64

	// .globl	_Z11multiplyGPUPiS_S_

.visible .entry _Z11multiplyGPUPiS_S_(
	.param .u64 .ptr .align 1 _Z11multiplyGPUPiS_S__param_0,
	.param .u64 .ptr .align 1 _Z11multiplyGPUPiS_S__param_1,
	.param .u64 .ptr .align 1 _Z11multiplyGPUPiS_S__param_2
)
{
	.reg .pred 	%p<2>;
	.reg .b32 	%r<36>;
	.reg .b64 	%rd<21>;

	ld.param.u64 	%rd8, [_Z11multiplyGPUPiS_S__param_0];
	ld.param.u64 	%rd9, [_Z11multiplyGPUPiS_S__param_1];
	ld.param.u64 	%rd10, [_Z11multiplyGPUPiS_S__param_2];
	cvta.to.global.u64 	%rd11, %rd10;
	cvta.to.global.u64 	%rd12, %rd9;
	cvta.to.global.u64 	%rd13, %rd8;
	mov.u32 	%r7, %ctaid.x;
	mov.u32 	%r8, %ctaid.y;
	shl.b32 	%r9, %r7, 9;
	add.s32 	%r10, %r9, %r8;
	mul.wide.u32 	%rd14, %r10, 4;
	add.s64 	%rd1, %rd11, %rd14;
	ld.global.u32 	%r34, [%rd1];
	mul.wide.u32 	%rd15, %r7, 2048;
	add.s64 	%rd16, %rd15, %rd13;
	add.s64 	%rd20, %rd16, 16;
	mul.wide.u32 	%rd17, %r8, 4;
	add.s64 	%rd18, %rd17, %rd12;
	add.s64 	%rd19, %rd18, 8192;
	mov.b32 	%r35, 0;
$L__BB0_1:
	ld.global.u32 	%r11, [%rd20+-16];
	ld.global.u32 	%r12, [%rd19+-8192];
	mad.lo.s32 	%r13, %r12, %r11, %r34;
	st.global.u32 	[%rd1], %r13;
	ld.global.u32 	%r14, [%rd20+-12];
	ld.global.u32 	%r15, [%rd19+-6144];
	mad.lo.s32 	%r16, %r15, %r14, %r13;
	st.global.u32 	[%rd1], %r16;
	ld.global.u32 	%r17, [%rd20+-8];
	ld.global.u32 	%r18, [%rd19+-4096];
	mad.lo.s32 	%r19, %r18, %r17, %r16;
	st.global.u32 	[%rd1], %r19;
	ld.global.u32 	%r20, [%rd20+-4];
	ld.global.u32 	%r21, [%rd19+-2048];
	mad.lo.s32 	%r22, %r21, %r20, %r19;
	st.global.u32 	[%rd1], %r22;
	ld.global.u32 	%r23, [%rd20];
	ld.global.u32 	%r24, [%rd19];
	mad.lo.s32 	%r25, %r24, %r23, %r22;
	st.global.u32 	[%rd1], %r25;
	ld.global.u32 	%r26, [%rd20+4];
	ld.global.u32 	%r27, [%rd19+2048];
	mad.lo.s32 	%r28, %r27, %r26, %r25;
	st.global.u32 	[%rd1], %r28;
	ld.global.u32 	%r29, [%rd20+8];
	ld.global.u32 	%r30, [%rd19+4096];
	mad.lo.s32 	%r31, %r30, %r29, %r28;
	st.global.u32 	[%rd1], %r31;
	ld.global.u32 	%r32, [%rd20+12];
	ld.global.u32 	%r33, [%rd19+6144];
	mad.lo.s32 	%r34, %r33, %r32, %r31;
	st.global.u32 	[%rd1], %r34;
	add.s32 	%r35, %r35, 8;
	add.s64 	%rd20, %rd20, 32;
	add.s64 	%rd19, %rd19, 16384;
	setp.ne.s32 	%p1, %r35, 512;
	@%p1 bra 	$L__BB0_1;
	ret;

}


// ===== COMPILED SASS (sm_100) =====

	.target	sm_100

	.elftype	@"ET_EXEC"


//--------------------- .note.nv.tkinfo           --------------------------
	.section	.note.nv.tkinfo,"",@"SHT_NOTE"
	.sectionflags	@"SHF_NOTE_NV_TKINFO"
	.tkinfo
        /*0018*/ 	.word	0x00000002
        /*0030*/ 	.string	""
        /*0030*/ 	.string	"ptxas"
        /*0030*/ 	.string	"Cuda compilation tools, release 13.0, V13.0.88"
        /*0030*/ 	.string	"Build cuda_13.0.r13.0/compiler.36424714_0"
        /*0030*/ 	.string	"-arch sm_100 -m 64 "



//--------------------- .note.nv.cuinfo           --------------------------
	.section	.note.nv.cuinfo,"",@"SHT_NOTE"
	.sectionflags	@"SHF_NOTE_NV_CUINFO"
        /*0018*/ 	.short	0x0002
        /*001a*/ 	.short	0x0064
        /*001c*/ 	.short	0x0082
	.zero		2


//--------------------- .nv.info                  --------------------------
	.section	.nv.info,"",@"SHT_CUDA_INFO"
	.align	4


	//----- nvinfo : EIATTR_REGCOUNT
	.align		4
        /*0000*/ 	.byte	0x04, 0x2f
        /*0002*/ 	.short	(.L_1 - .L_0)
	.align		4
.L_0:
        /*0004*/ 	.word	index@(_Z11multiplyGPUPiS_S_)
        /*0008*/ 	.word	0x00000012


	//----- nvinfo : EIATTR_FRAME_SIZE
	.align		4
.L_1:
        /*000c*/ 	.byte	0x04, 0x11
        /*000e*/ 	.short	(.L_3 - .L_2)
	.align		4
.L_2:
        /*0010*/ 	.word	index@(_Z11multiplyGPUPiS_S_)
        /*0014*/ 	.word	0x00000000


	//----- nvinfo : EIATTR_MIN_STACK_SIZE
	.align		4
.L_3:
        /*0018*/ 	.byte	0x04, 0x12
        /*001a*/ 	.short	(.L_5 - .L_4)
	.align		4
.L_4:
        /*001c*/ 	.word	index@(_Z11multiplyGPUPiS_S_)
        /*0020*/ 	.word	0x00000000
.L_5:


//--------------------- .nv.compat                --------------------------
	.section	.nv.compat,"",@"SHT_CUDA_COMPAT_INFO"
	.align	4
        /*0000*/ 	.byte	0x02, 0x09, 0x00, 0x00, 0x02, 0x02, 0x01, 0x00, 0x02, 0x05, 0x05, 0x00, 0x03, 0x07, 0x01, 0x01
        /*0010*/ 	.byte	0x02, 0x03, 0x00, 0x00, 0x02, 0x06, 0x01, 0x00, 0x04, 0x0b, 0x08, 0x00, 0x09, 0x00, 0x00, 0x00
        /*0020*/ 	.byte	0x00, 0x00, 0x00, 0x00


//--------------------- .nv.info._Z11multiplyGPUPiS_S_ --------------------------
	.section	.nv.info._Z11multiplyGPUPiS_S_,"",@"SHT_CUDA_INFO"
	.sectionflags	@""
	.align	4


	//----- nvinfo : EIATTR_CUDA_API_VERSION
	.align		4
        /*0000*/ 	.byte	0x04, 0x37
        /*0002*/ 	.short	(.L_7 - .L_6)
.L_6:
        /*0004*/ 	.word	0x00000082


	//----- nvinfo : EIATTR_KPARAM_INFO
	.align		4
.L_7:
        /*0008*/ 	.byte	0x04, 0x17
        /*000a*/ 	.short	(.L_9 - .L_8)
.L_8:
        /*000c*/ 	.word	0x00000000
        /*0010*/ 	.short	0x0002
        /*0012*/ 	.short	0x0010
        /*0014*/ 	.byte	0x00, 0xf5, 0x21, 0x00


	//----- nvinfo : EIATTR_KPARAM_INFO
	.align		4
.L_9:
        /*0018*/ 	.byte	0x04, 0x17
        /*001a*/ 	.short	(.L_11 - .L_10)
.L_10:
        /*001c*/ 	.word	0x00000000
        /*0020*/ 	.short	0x0001
        /*0022*/ 	.short	0x0008
        /*0024*/ 	.byte	0x00, 0xf5, 0x21, 0x00


	//----- nvinfo : EIATTR_KPARAM_INFO
	.align		4
.L_11:
        /*0028*/ 	.byte	0x04, 0x17
        /*002a*/ 	.short	(.L_13 - .L_12)
.L_12:
        /*002c*/ 	.word	0x00000000
        /*0030*/ 	.short	0x0000
        /*0032*/ 	.short	0x0000
        /*0034*/ 	.byte	0x00, 0xf5, 0x21, 0x00


	//----- nvinfo : EIATTR_SPARSE_MMA_MASK
	.align		4
.L_13:
        /*0038*/ 	.byte	0x03, 0x50
        /*003a*/ 	.short	0x0000


	//----- nvinfo : EIATTR_MAXREG_COUNT
	.align		4
        /*003c*/ 	.byte	0x03, 0x1b
        /*003e*/ 	.short	0x00ff


	//----- nvinfo : EIATTR_MERCURY_ISA_VERSION
	.align		4
        /*0040*/ 	.byte	0x03, 0x5f
        /*0042*/ 	.short	0x0101


	//----- nvinfo : EIATTR_VRC_CTA_INIT_COUNT
	.align		4
        /*0044*/ 	.byte	0x02, 0x4a
	.zero		1
	.zero		1


	//----- nvinfo : EIATTR_EXIT_INSTR_OFFSETS
	.align		4
        /*0048*/ 	.byte	0x04, 0x1c
        /*004a*/ 	.short	(.L_15 - .L_14)


	//   ....[0]....
.L_14:
        /*004c*/ 	.word	0x000009a0


	//----- nvinfo : EIATTR_CBANK_PARAM_SIZE
	.align		4
.L_15:
        /*0050*/ 	.byte	0x03, 0x19
        /*0052*/ 	.short	0x0018


	//----- nvinfo : EIATTR_PARAM_CBANK
	.align		4
        /*0054*/ 	.byte	0x04, 0x0a
        /*0056*/ 	.short	(.L_17 - .L_16)
	.align		4
.L_16:
        /*0058*/ 	.word	index@(.nv.constant0._Z11multiplyGPUPiS_S_)
        /*005c*/ 	.short	0x0380
        /*005e*/ 	.short	0x0018


	//----- nvinfo : EIATTR_SW_WAR
	.align		4
.L_17:
        /*0060*/ 	.byte	0x04, 0x36
        /*0062*/ 	.short	(.L_19 - .L_18)
.L_18:
        /*0064*/ 	.word	0x00000008
.L_19:


//--------------------- .nv.callgraph             --------------------------
	.section	.nv.callgraph,"",@"SHT_CUDA_CALLGRAPH"
	.align	4
	.sectionentsize	8
	.align		4
        /*0000*/ 	.word	0x00000000
	.align		4
        /*0004*/ 	.word	0xffffffff
	.align		4
        /*0008*/ 	.word	0x00000000
	.align		4
        /*000c*/ 	.word	0xfffffffe
	.align		4
        /*0010*/ 	.word	0x00000000
	.align		4
        /*0014*/ 	.word	0xfffffffd
	.align		4
        /*0018*/ 	.word	0x00000000
	.align		4
        /*001c*/ 	.word	0xfffffffc


//--------------------- .text._Z11multiplyGPUPiS_S_ --------------------------
	.section	.text._Z11multiplyGPUPiS_S_,"ax",@progbits
	.align	128
        .global         _Z11multiplyGPUPiS_S_
        .type           _Z11multiplyGPUPiS_S_,@function
        .size           _Z11multiplyGPUPiS_S_,(.L_x_2 - _Z11multiplyGPUPiS_S_)
        .other          _Z11multiplyGPUPiS_S_,@"STO_CUDA_ENTRY STV_DEFAULT"
_Z11multiplyGPUPiS_S_:
.text._Z11multiplyGPUPiS_S_:
[----:B------:R-:W-:Y:S01]  /*0000*/  LDC R1, c[0x0][0x37c] ;  /* 0x0000df00ff017b82 */ /* 0x000fe20000000800 */
[----:B------:R-:W0:Y:S07]  /*0010*/  S2R R11, SR_CTAID.X ;  /* 0x00000000000b7919 */ /* 0x000e2e0000002500 */
[----:B------:R-:W1:Y:S01]  /*0020*/  LDC.64 R2, c[0x0][0x390] ;  /* 0x0000e400ff027b82 */ /* 0x000e620000000a00 */
[----:B------:R-:W2:Y:S01]  /*0030*/  LDCU.64 UR6, c[0x0][0x358] ;  /* 0x00006b00ff0677ac */ /* 0x000ea20008000a00 */
[----:B------:R-:W0:Y:S06]  /*0040*/  S2R R0, SR_CTAID.Y ;  /* 0x0000000000007919 */ /* 0x000e2c0000002600 */
[----:B------:R-:W3:Y:S01]  /*0050*/  LDC.64 R6, c[0x0][0x388] ;  /* 0x0000e200ff067b82 */ /* 0x000ee20000000a00 */
[----:B0-----:R-:W-:-:S05]  /*0060*/  LEA R5, R11, R0, 0x9 ;  /* 0x000000000b057211 */ /* 0x001fca00078e48ff */
[----:B-1----:R-:W-:Y:S02]  /*0070*/  IMAD.WIDE.U32 R2, R5, 0x4, R2 ;  /* 0x0000000405027825 */ /* 0x002fe400078e0002 */
[----:B------:R-:W0:Y:S03]  /*0080*/  LDC.64 R4, c[0x0][0x380] ;  /* 0x0000e000ff047b82 */ /* 0x000e260000000a00 */
[----:B--2---:R1:W5:Y:S01]  /*0090*/  LDG.E R9, desc[UR6][R2.64] ;  /* 0x0000000602097981 */ /* 0x004362000c1e1900 */
[----:B---3--:R-:W-:Y:S01]  /*00a0*/  IMAD.WIDE.U32 R6, R0, 0x4, R6 ;  /* 0x0000000400067825 */ /* 0x008fe200078e0006 */
[----:B------:R-:W-:Y:S02]  /*00b0*/  UMOV UR4, URZ ;  /* 0x000000ff00047c82 */ /* 0x000fe40008000000 */
[----:B------:R-:W-:-:S04]  /*00c0*/  IADD3 R0, P1, PT, R6, 0x2000, RZ ;  /* 0x0000200006007810 */ /* 0x000fc80007f3e0ff */
[----:B------:R-:W-:Y:S01]  /*00d0*/  IADD3.X R7, PT, PT, RZ, R7, RZ, P1, !PT ;  /* 0x00000007ff077210 */ /* 0x000fe20000ffe4ff */
[----:B0-----:R-:W-:-:S03]  /*00e0*/  IMAD.WIDE.U32 R4, R11, 0x800, R4 ;  /* 0x000008000b047825 */ /* 0x001fc600078e0004 */
[----:B------:R-:W-:-:S04]  /*00f0*/  IADD3 R8, P0, PT, R4, 0x10, RZ ;  /* 0x0000001004087810 */ /* 0x000fc80007f1e0ff */
[----:B-1----:R-:W-:-:S09]  /*0100*/  IADD3.X R5, PT, PT, RZ, R5, RZ, P0, !PT ;  /* 0x00000005ff057210 */ /* 0x002fd200007fe4ff */
.L_x_0:
[----:B------:R-:W-:Y:S02]  /*0110*/  MOV R4, R8 ;  /* 0x0000000800047202 */ /* 0x000fe40000000f00 */
[----:B------:R-:W-:-:S03]  /*0120*/  MOV R6, R0 ;  /* 0x0000000000067202 */ /* 0x000fc60000000f00 */
[----:B------:R-:W2:Y:S04]  /*0130*/  LDG.E R0, desc[UR6][R4.64+-0x10] ;  /* 0xfffff00604007981 */ /* 0x000ea8000c1e1900 */
[----:B------:R-:W2:Y:S02]  /*0140*/  LDG.E R8, desc[UR6][R6.64+-0x2000] ;  /* 0xffe0000606087981 */ /* 0x000ea4000c1e1900 */
[----:B0-2--5:R-:W-:-:S05]  /*0150*/  IMAD R9, R0, R8, R9 ;  /* 0x0000000800097224 */ /* 0x025fca00078e0209 */
[----:B------:R0:W-:Y:S04]  /*0160*/  STG.E desc[UR6][R2.64], R9 ;  /* 0x0000000902007986 */ /* 0x0001e8000c101906 */
[----:B------:R-:W2:Y:S04]  /*0170*/  LDG.E R0, desc[UR6][R4.64+-0xc] ;  /* 0xfffff40604007981 */ /* 0x000ea8000c1e1900 */
[----:B------:R-:W2:Y:S02]  /*0180*/  LDG.E R8, desc[UR6][R6.64+-0x1800] ;  /* 0xffe8000606087981 */ /* 0x000ea4000c1e1900 */
[----:B--2---:R-:W-:-:S05]  /*0190*/  IMAD R11, R0, R8, R9 ;  /* 0x00000008000b7224 */ /* 0x004fca00078e0209 */
[----:B------:R1:W-:Y:S04]  /*01a0*/  STG.E desc[UR6][R2.64], R11 ;  /* 0x0000000b02007986 */ /* 0x0003e8000c101906 */
[----:B------:R-:W2:Y:S04]  /*01b0*/  LDG.E R0, desc[UR6][R4.64+-0x8] ;  /* 0xfffff80604007981 */ /* 0x000ea8000c1e1900 */
[----:B------:R-:W2:Y:S02]  /*01c0*/  LDG.E R8, desc[UR6][R6.64+-0x1000] ;  /* 0xfff0000606087981 */ /* 0x000ea4000c1e1900 */
[----:B--2---:R-:W-:-:S05]  /*01d0*/  IMAD R13, R0, R8, R11 ;  /* 0x00000008000d7224 */ /* 0x004fca00078e020b */
[----:B------:R2:W-:Y:S04]  /*01e0*/  STG.E desc[UR6][R2.64], R13 ;  /* 0x0000000d02007986 */ /* 0x0005e8000c101906 */
[----:B------:R-:W0:Y:S04]  /*01f0*/  LDG.E R0, desc[UR6][R4.64+-0x4] ;  /* 0xfffffc0604007981 */ /* 0x000e28000c1e1900 */
[----:B------:R-:W0:Y:S02]  /*0200*/  LDG.E R8, desc[UR6][R6.64+-0x800] ;  /* 0xfff8000606087981 */ /* 0x000e24000c1e1900 */
[----:B0-----:R-:W-:-:S05]  /*0210*/  IMAD R9, R0, R8, R13 ;  /* 0x0000000800097224 */ /* 0x001fca00078e020d */
[----:B------:R0:W-:Y:S04]  /*0220*/  STG.E desc[UR6][R2.64], R9 ;  /* 0x0000000902007986 */ /* 0x0001e8000c101906 */
[----:B------:R-:W1:Y:S04]  /*0230*/  LDG.E R0, desc[UR6][R4.64] ;  /* 0x0000000604007981 */ /* 0x000e68000c1e1900 */
[----:B------:R-:W1:Y:S02]  /*0240*/  LDG.E R8, desc[UR6][R6.64] ;  /* 0x0000000606087981 */ /* 0x000e64000c1e1900 */
[----:B-1----:R-:W-:-:S05]  /*0250*/  IMAD R11, R0, R8, R9 ;  /* 0x00000008000b7224 */ /* 0x002fca00078e0209 */
        /* <DEDUP_REMOVED lines=56> */
[----:B------:R-:W-:Y:S04]  /*05e0*/  STG.E desc[UR6][R2.64], R9 ;  /* 0x0000000902007986 */ /* 0x000fe8000c101906 */
        /* <DEDUP_REMOVED lines=11> */
[----:B------:R-:W-:Y:S04]  /*06a0*/  STG.E desc[UR6][R2.64], R15 ;  /* 0x0000000f02007986 */ /* 0x000fe8000c101906 */
        /* <DEDUP_REMOVED lines=32> */
[----:B------:R-:W3:Y:S04]  /*08b0*/  LDG.E R0, desc[UR6][R4.64+0x68] ;  /* 0x0000680604007981 */ /* 0x000ee8000c1e1900 */
[----:B------:R-:W3:Y:S02]  /*08c0*/  LDG.E R8, desc[UR6][R6.64+0xd000] ;  /* 0x00d0000606087981 */ /* 0x000ee4000c1e1900 */
[----:B---3--:R-:W-:-:S05]  /*08d0*/  IMAD R15, R0, R8, R13 ;  /* 0x00000008000f7224 */ /* 0x008fca00078e020d */
[----:B------:R0:W-:Y:S04]  /*08e0*/  STG.E desc[UR6][R2.64], R15 ;  /* 0x0000000f02007986 */ /* 0x0001e8000c101906 */
[----:B------:R1:W3:Y:S04]  /*08f0*/  LDG.E R0, desc[UR6][R4.64+0x6c] ;  /* 0x00006c0604007981 */ /* 0x0002e8000c1e1900 */
[----:B--2---:R-:W3:Y:S01]  /*0900*/  LDG.E R9, desc[UR6][R6.64+0xd800] ;  /* 0x00d8000606097981 */ /* 0x004ee2000c1e1900 */
[----:B------:R-:W-:Y:S01]  /*0910*/  UIADD3 UR4, UPT, UPT, UR4, 0x20, URZ ;  /* 0x0000002004047890 */ /* 0x000fe2000fffe0ff */
[----:B------:R-:W-:-:S03]  /*0920*/  IADD3 R8, P0, PT, R4, 0x80, RZ ;  /* 0x0000008004087810 */ /* 0x000fc60007f1e0ff */
[----:B------:R-:W-:Y:S01]  /*0930*/  UISETP.NE.AND UP0, UPT, UR4, 0x200, UPT ;  /* 0x000002000400788c */ /* 0x000fe2000bf05270 */
[----:B-1----:R-:W-:Y:S01]  /*0940*/  IADD3.X R5, PT, PT, RZ, R5, RZ, P0, !PT ;  /* 0x00000005ff057210 */ /* 0x002fe200007fe4ff */
[----:B---3--:R-:W-:Y:S01]  /*0950*/  IMAD R9, R0, R9, R15 ;  /* 0x0000000900097224 */ /* 0x008fe200078e020f */
[----:B------:R-:W-:-:S04]  /*0960*/  IADD3 R0, P1, PT, R6, 0x10000, RZ ;  /* 0x0001000006007810 */ /* 0x000fc80007f3e0ff */
[----:B------:R0:W-:Y:S01]  /*0970*/  STG.E desc[UR6][R2.64], R9 ;  /* 0x0000000902007986 */ /* 0x0001e2000c101906 */
[----:B------:R-:W-:Y:S01]  /*0980*/  IADD3.X R7, PT, PT, RZ, R7, RZ, P1, !PT ;  /* 0x00000007ff077210 */ /* 0x000fe20000ffe4ff */
[----:B------:R-:W-:Y:S07]  /*0990*/  BRA.U UP0, `(.L_x_0) ;  /* 0xfffffff500dc7547 */ /* 0x000fee000b83ffff */
[----:B------:R-:W-:Y:S05]  /*09a0*/  EXIT ;  /* 0x000000000000794d */ /* 0x000fea0003800000 */
.L_x_1:
[----:B------:R-:W-:-:S00]  /*09b0*/  BRA `(.L_x_1) ;  /* 0xfffffffc00fc7947 */ /* 0x000fc0000383ffff */
[----:B------:R-:W-:-:S00]  /*09c0*/  NOP ;  /* 0x0000000000007918 */ /* 0x000fc00000000000 */
        /* <DEDUP_REMOVED lines=11> */
.L_x_2:


//--------------------- .nv.shared.reserved.0     --------------------------
	.section	.nv.shared.reserved.0,"aw",@nobits
	.weak		__nv_reservedSMEM_offset_0_alias
	.size		__nv_reservedSMEM_offset_0_alias, 0, 64
	.other		__nv_reservedSMEM_offset_0_alias,@"STO_CUDA_RESERVED_SHARED STV_DEFAULT"
__nv_reservedSMEM_offset_0_alias:
	.zero		0
	.zero		64


//--------------------- .nv.constant0._Z11multiplyGPUPiS_S_ --------------------------
	.section	.nv.constant0._Z11multiplyGPUPiS_S_,"a",@progbits
	.sectionflags	@""
	.align	4
.nv.constant0._Z11multiplyGPUPiS_S_:
	.zero		920


//--------------------- SYMBOLS --------------------------

	.type		.nv.reservedSmem.offset0,@object
	.size		.nv.reservedSmem.offset0,0x4
